	.headerflags	@"EF_CUDA_TEXMODE_UNIFIED EF_CUDA_64BIT_ADDRESS EF_CUDA_ACCELERATORS EF_CUDA_SM90 EF_CUDA_VIRTUAL_SM(EF_CUDA_SM90)"
	.elftype	@"ET_EXEC"


//--------------------- .nv.info                  --------------------------
	.section	.nv.info,"",@"SHT_CUDA_INFO"
	.align	4


	//----- nvinfo : EIATTR_REGCOUNT
	.align		4
        /*0000*/ 	.byte	0x04, 0x2f
        /*0002*/ 	.short	(.L_1 - .L_0)
	.align		4
.L_0:
        /*0004*/ 	.word	index@(triton_poi_fused_add_clamp_36)
        /*0008*/ 	.word	0x00000008


	//----- nvinfo : EIATTR_MIN_STACK_SIZE
	.align		4
.L_1:
        /*000c*/ 	.byte	0x04, 0x12
        /*000e*/ 	.short	(.L_3 - .L_2)
	.align		4
.L_2:
        /*0010*/ 	.word	index@(triton_poi_fused_add_clamp_36)
        /*0014*/ 	.word	0x00000000


	//----- nvinfo : EIATTR_FRAME_SIZE
	.align		4
.L_3:
        /*0018*/ 	.byte	0x04, 0x11
        /*001a*/ 	.short	(.L_5 - .L_4)
	.align		4
.L_4:
        /*001c*/ 	.word	index@(triton_poi_fused_add_clamp_36)
        /*0020*/ 	.word	0x00000000


	//----- nvinfo : EIATTR_MIN_STACK_SIZE
	.align		4
.L_5:
        /*0024*/ 	.byte	0x04, 0x12
        /*0026*/ 	.short	(.L_7 - .L_6)
	.align		4
.L_6:
        /*0028*/ 	.word	index@(triton_poi_fused_add_clamp_36)
        /*002c*/ 	.word	0x00000000
.L_7:


//--------------------- .nv.info.triton_poi_fused_add_clamp_36 --------------------------
	.section	.nv.info.triton_poi_fused_add_clamp_36,"",@"SHT_CUDA_INFO"
	.sectionflags	@""
	.align	4


	//----- nvinfo : EIATTR_CUDA_API_VERSION
	.align		4
        /*0000*/ 	.byte	0x04, 0x37
        /*0002*/ 	.short	(.L_9 - .L_8)
.L_8:
        /*0004*/ 	.word	0x0000007c


	//----- nvinfo : EIATTR_KPARAM_INFO
	.align		4
.L_9:
        /*0008*/ 	.byte	0x04, 0x17
        /*000a*/ 	.short	(.L_11 - .L_10)
.L_10:
        /*000c*/ 	.word	0x00000000
        /*0010*/ 	.short	0x0001
        /*0012*/ 	.short	0x0008
        /*0014*/ 	.byte	0x00, 0xf0, 0x11, 0x00


	//----- nvinfo : EIATTR_KPARAM_INFO
	.align		4
.L_11:
        /*0018*/ 	.byte	0x04, 0x17
        /*001a*/ 	.short	(.L_13 - .L_12)
.L_12:
        /*001c*/ 	.word	0x00000000
        /*0020*/ 	.short	0x0000
        /*0022*/ 	.short	0x0000
        /*0024*/ 	.byte	0x00, 0xf4, 0x21, 0x00


	//----- nvinfo : EIATTR_SPARSE_MMA_MASK
	.align		4
.L_13:
        /*0028*/ 	.byte	0x03, 0x50
        /*002a*/ 	.short	0x0000


	//----- nvinfo : EIATTR_MAXREG_COUNT
	.align		4
        /*002c*/ 	.byte	0x03, 0x1b
        /*002e*/ 	.short	0x00ff


	//----- nvinfo : EIATTR_EXIT_INSTR_OFFSETS
	.align		4
        /*0030*/ 	.byte	0x04, 0x1c
        /*0032*/ 	.short	(.L_15 - .L_14)


	//   ....[0]....
.L_14:
        /*0034*/ 	.word	0x000000f0


	//   ....[1]....
        /*0038*/ 	.word	0x00000120


	//----- nvinfo : EIATTR_REQNTID
	.align		4
.L_15:
        /*003c*/ 	.byte	0x04, 0x10
        /*003e*/ 	.short	(.L_17 - .L_16)
.L_16:
        /*0040*/ 	.word	0x00000020
        /*0044*/ 	.word	0x00000001
        /*0048*/ 	.word	0x00000001


	//----- nvinfo : EIATTR_CBANK_PARAM_SIZE
	.align		4
.L_17:
        /*004c*/ 	.byte	0x03, 0x19
        /*004e*/ 	.short	0x000c


	//----- nvinfo : EIATTR_PARAM_CBANK
	.align		4
        /*0050*/ 	.byte	0x04, 0x0a
        /*0052*/ 	.short	(.L_19 - .L_18)
	.align		4
.L_18:
        /*0054*/ 	.word	index@(.nv.constant0.triton_poi_fused_add_clamp_36)
        /*0058*/ 	.short	0x0210
        /*005a*/ 	.short	0x000c


	//----- nvinfo : EIATTR_SW_WAR
	.align		4
.L_19:
        /*005c*/ 	.byte	0x04, 0x36
        /*005e*/ 	.short	(.L_21 - .L_20)
.L_20:
        /*0060*/ 	.word	0x00000008
.L_21:


//--------------------- .nv.callgraph             --------------------------
	.section	.nv.callgraph,"",@"SHT_CUDA_CALLGRAPH"
	.align	4
	.sectionentsize	8
	.align		4
        /*0000*/ 	.word	0x00000000
	.align		4
        /*0004*/ 	.word	0xffffffff
	.align		4
        /*0008*/ 	.word	0x00000000
	.align		4
        /*000c*/ 	.word	0xfffffffe
	.align		4
        /*0010*/ 	.word	0x00000000
	.align		4
        /*0014*/ 	.word	0xfffffffd
	.align		4
        /*0018*/ 	.word	0x00000000
	.align		4
        /*001c*/ 	.word	0xfffffffc


//--------------------- .text.triton_poi_fused_add_clamp_36 --------------------------
	.section	.text.triton_poi_fused_add_clamp_36,"ax",@progbits
	.align	128
        .global         triton_poi_fused_add_clamp_36
        .type           triton_poi_fused_add_clamp_36,@function
        .size           triton_poi_fused_add_clamp_36,(.L_x_1 - triton_poi_fused_add_clamp_36)
        .other          triton_poi_fused_add_clamp_36,@"STO_CUDA_ENTRY STV_DEFAULT"
triton_poi_fused_add_clamp_36:
.text.triton_poi_fused_add_clamp_36:
[----:B------:R-:W0:Y:S02]  /*0000*/  LDC R1, c[0x0][0x28] ;  /* 0x00000a00ff017b82 */ /* 0x000e240000000800 */
[----:B------:R-:W1:Y:S01]  /*0010*/  S2R R2, SR_TID.X ;  /* 0x0000000000027919 */ /* 0x000e620000002100 */
[----:B------:R-:W2:Y:S01]  /*0020*/  LDC.64 R4, c[0x0][0x210] ;  /* 0x00008400ff047b82 */ /* 0x000ea20000000a00 */
[----:B------:R-:W3:Y:S01]  /*0030*/  S2R R3, SR_CTAID.X ;  /* 0x0000000000037919 */ /* 0x000ee20000002500 */
[C---:B-1----:R-:W-:Y:S02]  /*0040*/  LOP3.LUT R0, R2.reuse, 0xf, RZ, 0xc0, !PT ;  /* 0x0000000f02007812 */ /* 0x042fe400078ec0ff */
[----:B------:R-:W-:-:S03]  /*0050*/  LOP3.LUT P0, RZ, R2, 0x10, RZ, 0xc0, !PT ;  /* 0x0000001002ff7812 */ /* 0x000fc6000780c0ff */
[----:B---3--:R-:W-:-:S04]  /*0060*/  IMAD R3, R3, 0x10, R0 ;  /* 0x0000001003037824 */ /* 0x008fc800078e0200 */
[C---:B--2---:R-:W-:Y:S01]  /*0070*/  IMAD.WIDE R4, R3.reuse, 0x8, R4 ;  /* 0x0000000803047825 */ /* 0x044fe200078e0204 */
[----:B------:R-:W-:Y:S02]  /*0080*/  VIMNMX R0, RZ, R3, !PT ;  /* 0x00000003ff007248 */ /* 0x000fe40007fe0100 */
[----:B------:R-:W-:Y:S02]  /*0090*/  ISETP.LT.AND P0, PT, R3, 0x10, !P0 ;  /* 0x000000100300780c */ /* 0x000fe40004701270 */
[----:B------:R-:W-:-:S06]  /*00a0*/  I2FP.F32.U32 R0, R0 ;  /* 0x0000000000007245 */ /* 0x000fcc0000201000 */
[----:B------:R-:W1:Y:S02]  /*00b0*/  F2I.TRUNC.NTZ R0, R0 ;  /* 0x0000000000007305 */ /* 0x000e64000020f100 */
[----:B-1----:R-:W-:-:S05]  /*00c0*/  VIMNMX R2, R0, 0xe, PT ;  /* 0x0000000e00027848 */ /* 0x002fca0003fe0100 */
[----:B------:R-:W-:-:S05]  /*00d0*/  VIADD R2, R2, 0x1 ;  /* 0x0000000102027836 */ /* 0x000fca0000000000 */
[----:B------:R-:W-:Y:S01]  /*00e0*/  SHF.R.S32.HI R3, RZ, 0x1f, R2 ;  /* 0x0000001fff037819 */ /* 0x000fe20000011402 */
[----:B------:R-:W-:Y:S06]  /*00f0*/  @!P0 EXIT ;  /* 0x000000000000894d */ /* 0x000fec0003800000 */
[----:B------:R-:W-:Y:S02]  /*0100*/  ULDC.64 UR4, c[0x0][0x208] ;  /* 0x0000820000047ab9 */ /* 0x000fe40000000a00 */
[----:B------:R-:W-:Y:S01]  /*0110*/  STG.E.64 desc[UR4][R4.64], R2 ;  /* 0x0000000204007986 */ /* 0x000fe2000c101b04 */
[----:B------:R-:W-:Y:S05]  /*0120*/  EXIT ;  /* 0x000000000000794d */ /* 0x000fea0003800000 */
.L_x_0:
[----:B------:R-:W-:-:S00]  /*0130*/  BRA `(.L_x_0) ;  /* 0xfffffffc00fc7947 */ /* 0x000fc0000383ffff */
[----:B------:R-:W-:-:S00]  /*0140*/  NOP ;  /* 0x0000000000007918 */ /* 0x000fc00000000000 */
        /* <DEDUP_REMOVED lines=11> */
.L_x_1:


//--------------------- .nv.constant0.triton_poi_fused_add_clamp_36 --------------------------
	.section	.nv.constant0.triton_poi_fused_add_clamp_36,"a",@progbits
	.sectionflags	@""
	.align	4
.nv.constant0.triton_poi_fused_add_clamp_36:
	.zero		540
